	.headerflags	@"EF_CUDA_TEXMODE_UNIFIED EF_CUDA_64BIT_ADDRESS EF_CUDA_ACCELERATORS EF_CUDA_SM90 EF_CUDA_VIRTUAL_SM(EF_CUDA_SM90)"
	.elftype	@"ET_EXEC"


//--------------------- .nv.info                  --------------------------
	.section	.nv.info,"",@"SHT_CUDA_INFO"
	.align	4


	//----- nvinfo : EIATTR_REGCOUNT
	.align		4
        /*0000*/ 	.byte	0x04, 0x2f
        /*0002*/ 	.short	(.L_1 - .L_0)
	.align		4
.L_0:
        /*0004*/ 	.word	index@(triton_poi_fused_convolution_41)
        /*0008*/ 	.word	0x0000001a


	//----- nvinfo : EIATTR_MIN_STACK_SIZE
	.align		4
.L_1:
        /*000c*/ 	.byte	0x04, 0x12
        /*000e*/ 	.short	(.L_3 - .L_2)
	.align		4
.L_2:
        /*0010*/ 	.word	index@(triton_poi_fused_convolution_41)
        /*0014*/ 	.word	0x00000000


	//----- nvinfo : EIATTR_FRAME_SIZE
	.align		4
.L_3:
        /*0018*/ 	.byte	0x04, 0x11
        /*001a*/ 	.short	(.L_5 - .L_4)
	.align		4
.L_4:
        /*001c*/ 	.word	index@(triton_poi_fused_convolution_41)
        /*0020*/ 	.word	0x00000000


	//----- nvinfo : EIATTR_MIN_STACK_SIZE
	.align		4
.L_5:
        /*0024*/ 	.byte	0x04, 0x12
        /*0026*/ 	.short	(.L_7 - .L_6)
	.align		4
.L_6:
        /*0028*/ 	.word	index@(triton_poi_fused_convolution_41)
        /*002c*/ 	.word	0x00000000
.L_7:


//--------------------- .nv.info.triton_poi_fused_convolution_41 --------------------------
	.section	.nv.info.triton_poi_fused_convolution_41,"",@"SHT_CUDA_INFO"
	.sectionflags	@""
	.align	4


	//----- nvinfo : EIATTR_CUDA_API_VERSION
	.align		4
        /*0000*/ 	.byte	0x04, 0x37
        /*0002*/ 	.short	(.L_9 - .L_8)
.L_8:
        /*0004*/ 	.word	0x0000007c


	//----- nvinfo : EIATTR_KPARAM_INFO
	.align		4
.L_9:
        /*0008*/ 	.byte	0x04, 0x17
        /*000a*/ 	.short	(.L_11 - .L_10)
.L_10:
        /*000c*/ 	.word	0x00000000
        /*0010*/ 	.short	0x0002
        /*0012*/ 	.short	0x0010
        /*0014*/ 	.byte	0x00, 0xf0, 0x11, 0x00


	//----- nvinfo : EIATTR_KPARAM_INFO
	.align		4
.L_11:
        /*0018*/ 	.byte	0x04, 0x17
        /*001a*/ 	.short	(.L_13 - .L_12)
.L_12:
        /*001c*/ 	.word	0x00000000
        /*0020*/ 	.short	0x0001
        /*0022*/ 	.short	0x0008
        /*0024*/ 	.byte	0x00, 0xf4, 0x21, 0x00


	//----- nvinfo : EIATTR_KPARAM_INFO
	.align		4
.L_13:
        /*0028*/ 	.byte	0x04, 0x17
        /*002a*/ 	.short	(.L_15 - .L_14)
.L_14:
        /*002c*/ 	.word	0x00000000
        /*0030*/ 	.short	0x0000
        /*0032*/ 	.short	0x0000
        /*0034*/ 	.byte	0x00, 0xf4, 0x21, 0x00


	//----- nvinfo : EIATTR_SPARSE_MMA_MASK
	.align		4
.L_15:
        /*0038*/ 	.byte	0x03, 0x50
        /*003a*/ 	.short	0x0000


	//----- nvinfo : EIATTR_MAXREG_COUNT
	.align		4
        /*003c*/ 	.byte	0x03, 0x1b
        /*003e*/ 	.short	0x00ff


	//----- nvinfo : EIATTR_EXIT_INSTR_OFFSETS
	.align		4
        /*0040*/ 	.byte	0x04, 0x1c
        /*0042*/ 	.short	(.L_17 - .L_16)


	//   ....[0]....
.L_16:
        /*0044*/ 	.word	0x00000230


	//----- nvinfo : EIATTR_REQNTID
	.align		4
.L_17:
        /*0048*/ 	.byte	0x04, 0x10
        /*004a*/ 	.short	(.L_19 - .L_18)
.L_18:
        /*004c*/ 	.word	0x00000080
        /*0050*/ 	.word	0x00000001
        /*0054*/ 	.word	0x00000001


	//----- nvinfo : EIATTR_CBANK_PARAM_SIZE
	.align		4
.L_19:
        /*0058*/ 	.byte	0x03, 0x19
        /*005a*/ 	.short	0x0014


	//----- nvinfo : EIATTR_PARAM_CBANK
	.align		4
        /*005c*/ 	.byte	0x04, 0x0a
        /*005e*/ 	.short	(.L_21 - .L_20)
	.align		4
.L_20:
        /*0060*/ 	.word	index@(.nv.constant0.triton_poi_fused_convolution_41)
        /*0064*/ 	.short	0x0210
        /*0066*/ 	.short	0x0014


	//----- nvinfo : EIATTR_SW_WAR
	.align		4
.L_21:
        /*0068*/ 	.byte	0x04, 0x36
        /*006a*/ 	.short	(.L_23 - .L_22)
.L_22:
        /*006c*/ 	.word	0x00000008
.L_23:


//--------------------- .nv.callgraph             --------------------------
	.section	.nv.callgraph,"",@"SHT_CUDA_CALLGRAPH"
	.align	4
	.sectionentsize	8
	.align		4
        /*0000*/ 	.word	0x00000000
	.align		4
        /*0004*/ 	.word	0xffffffff
	.align		4
        /*0008*/ 	.word	0x00000000
	.align		4
        /*000c*/ 	.word	0xfffffffe
	.align		4
        /*0010*/ 	.word	0x00000000
	.align		4
        /*0014*/ 	.word	0xfffffffd
	.align		4
        /*0018*/ 	.word	0x00000000
	.align		4
        /*001c*/ 	.word	0xfffffffc


//--------------------- .text.triton_poi_fused_convolution_41 --------------------------
	.section	.text.triton_poi_fused_convolution_41,"ax",@progbits
	.align	128
        .global         triton_poi_fused_convolution_41
        .type           triton_poi_fused_convolution_41,@function
        .size           triton_poi_fused_convolution_41,(.L_x_1 - triton_poi_fused_convolution_41)
        .other          triton_poi_fused_convolution_41,@"STO_CUDA_ENTRY STV_DEFAULT"
triton_poi_fused_convolution_41:
.text.triton_poi_fused_convolution_41:
[----:B------:R-:W-:Y:S01]  /*0000*/  LDC R1, c[0x0][0x28] ;  /* 0x00000a00ff017b82 */ /* 0x000fe20000000800 */
[----:B------:R-:W1:Y:S07]  /*0010*/  S2R R0, SR_TID.X ;  /* 0x0000000000007919 */ /* 0x000e6e0000002100 */
[----:B------:R-:W2:Y:S01]  /*0020*/  LDC.64 R2, c[0x0][0x218] ;  /* 0x00008600ff027b82 */ /* 0x000ea20000000a00 */
[----:B------:R-:W-:Y:S01]  /*0030*/  ULDC.64 UR4, c[0x0][0x208] ;  /* 0x0000820000047ab9 */ /* 0x000fe20000000a00 */
[----:B------:R-:W3:Y:S06]  /*0040*/  S2R R5, SR_CTAID.X ;  /* 0x0000000000057919 */ /* 0x000eec0000002500 */
[----:B------:R-:W4:Y:S01]  /*0050*/  LDC.64 R8, c[0x0][0x210] ;  /* 0x00008400ff087b82 */ /* 0x000f220000000a00 */
[----:B-1----:R-:W-:-:S04]  /*0060*/  SHF.L.U32 R0, R0, 0x2, RZ ;  /* 0x0000000200007819 */ /* 0x002fc800000006ff */
[----:B------:R-:W-:-:S04]  /*0070*/  LOP3.LUT R0, R0, 0x1fc, RZ, 0xc0, !PT ;  /* 0x000001fc00007812 */ /* 0x000fc800078ec0ff */
[----:B---3--:R-:W-:-:S04]  /*0080*/  LEA R5, R5, R0, 0xa ;  /* 0x0000000005057211 */ /* 0x008fc800078e50ff */
[----:B------:R-:W-:Y:S01]  /*0090*/  IADD3 R0, R5, 0x200, RZ ;  /* 0x0000020005007810 */ /* 0x000fe20007ffe0ff */
[----:B------:R-:W-:-:S04]  /*00a0*/  IMAD.HI R4, R5, 0x2aaaaaab, RZ ;  /* 0x2aaaaaab05047827 */ /* 0x000fc800078e02ff */
[----:B------:R-:W-:Y:S01]  /*00b0*/  IMAD.HI R6, R0, 0x2aaaaaab, RZ ;  /* 0x2aaaaaab00067827 */ /* 0x000fe200078e02ff */
[----:B------:R-:W-:-:S03]  /*00c0*/  SHF.R.U32.HI R7, RZ, 0x1f, R4 ;  /* 0x0000001fff077819 */ /* 0x000fc60000011604 */
[----:B----4-:R-:W-:Y:S01]  /*00d0*/  IMAD.WIDE R8, R5, 0x4, R8 ;  /* 0x0000000405087825 */ /* 0x010fe200078e0208 */
[----:B------:R-:W-:Y:S02]  /*00e0*/  SHF.R.U32.HI R11, RZ, 0x1f, R6 ;  /* 0x0000001fff0b7819 */ /* 0x000fe40000011606 */
[----:B------:R-:W-:Y:S02]  /*00f0*/  LEA.HI R4, R4, R7, RZ, 0x1c ;  /* 0x0000000704047211 */ /* 0x000fe400078fe0ff */
[----:B------:R-:W-:-:S03]  /*0100*/  LEA.HI R7, R6, R11, RZ, 0x1c ;  /* 0x0000000b06077211 */ /* 0x000fc600078fe0ff */
[----:B------:R-:W-:Y:S02]  /*0110*/  IMAD R11, R4, -0x60, R5 ;  /* 0xffffffa0040b7824 */ /* 0x000fe400078e0205 */
[----:B------:R-:W-:Y:S02]  /*0120*/  IMAD R13, R7, -0x60, R0 ;  /* 0xffffffa0070d7824 */ /* 0x000fe400078e0200 */
[--C-:B--2---:R-:W-:Y:S01]  /*0130*/  IMAD.WIDE R10, R11, 0x4, R2.reuse ;  /* 0x000000040b0a7825 */ /* 0x104fe200078e0202 */
[----:B------:R-:W2:Y:S03]  /*0140*/  LDG.E.128 R4, desc[UR4][R8.64] ;  /* 0x0000000408047981 */ /* 0x000ea6000c1e1d00 */
[----:B------:R-:W-:Y:S01]  /*0150*/  IMAD.WIDE R2, R13, 0x4, R2 ;  /* 0x000000040d027825 */ /* 0x000fe200078e0202 */
[----:B------:R-:W2:Y:S04]  /*0160*/  LDG.E.EL.128 R16, desc[UR4][R10.64] ;  /* 0x000000040a107981 */ /* 0x000ea8000c2e1d00 */
[----:B------:R-:W3:Y:S04]  /*0170*/  LDG.E.128 R12, desc[UR4][R8.64+0x800] ;  /* 0x00080004080c7981 */ /* 0x000ee8000c1e1d00 */
[----:B------:R-:W3:Y:S01]  /*0180*/  LDG.E.EL.128 R20, desc[UR4][R2.64] ;  /* 0x0000000402147981 */ /* 0x000ee2000c2e1d00 */
[----:B--2---:R-:W-:Y:S01]  /*0190*/  FADD R4, R4, R16 ;  /* 0x0000001004047221 */ /* 0x004fe20000000000 */
[----:B------:R-:W-:Y:S01]  /*01a0*/  FADD R5, R5, R17 ;  /* 0x0000001105057221 */ /* 0x000fe20000000000 */
[----:B------:R-:W-:Y:S01]  /*01b0*/  FADD R6, R6, R18 ;  /* 0x0000001206067221 */ /* 0x000fe20000000000 */
[----:B------:R-:W-:Y:S01]  /*01c0*/  FADD R7, R7, R19 ;  /* 0x0000001307077221 */ /* 0x000fe20000000000 */
[----:B---3--:R-:W-:Y:S01]  /*01d0*/  FADD R12, R12, R20 ;  /* 0x000000140c0c7221 */ /* 0x008fe20000000000 */
[----:B------:R-:W-:Y:S01]  /*01e0*/  FADD R13, R13, R21 ;  /* 0x000000150d0d7221 */ /* 0x000fe20000000000 */
[----:B------:R-:W-:Y:S01]  /*01f0*/  FADD R14, R14, R22 ;  /* 0x000000160e0e7221 */ /* 0x000fe20000000000 */
[----:B------:R-:W-:Y:S01]  /*0200*/  FADD R15, R15, R23 ;  /* 0x000000170f0f7221 */ /* 0x000fe20000000000 */
[----:B------:R-:W-:Y:S04]  /*0210*/  STG.E.128 desc[UR4][R8.64], R4 ;  /* 0x0000000408007986 */ /* 0x000fe8000c101d04 */
[----:B------:R-:W-:Y:S01]  /*0220*/  STG.E.128 desc[UR4][R8.64+0x800], R12 ;  /* 0x0008000c08007986 */ /* 0x000fe2000c101d04 */
[----:B------:R-:W-:Y:S05]  /*0230*/  EXIT ;  /* 0x000000000000794d */ /* 0x000fea0003800000 */
.L_x_0:
[----:B------:R-:W-:-:S00]  /*0240*/  BRA `(.L_x_0) ;  /* 0xfffffffc00fc7947 */ /* 0x000fc0000383ffff */
[----:B------:R-:W-:-:S00]  /*0250*/  NOP ;  /* 0x0000000000007918 */ /* 0x000fc00000000000 */
        /* <DEDUP_REMOVED lines=10> */
.L_x_1:


//--------------------- .nv.constant0.triton_poi_fused_convolution_41 --------------------------
	.section	.nv.constant0.triton_poi_fused_convolution_41,"a",@progbits
	.sectionflags	@""
	.align	4
.nv.constant0.triton_poi_fused_convolution_41:
	.zero		548
